//
// Generated by NVIDIA NVVM Compiler
//
// Compiler Build ID: CL-36424714
// Cuda compilation tools, release 13.0, V13.0.88
// Based on NVVM 20.0.0
//

.version 9.0
.target sm_100
.address_size 64

	// .globl	_Z6mutatePi
.extern .func  (.param .b32 func_retval0) vprintf
(
	.param .b64 vprintf_param_0,
	.param .b64 vprintf_param_1
)
;
.global .align 1 .b8 $str[8] = {103, 112, 117, 32, 37, 100, 10};

.visible .entry _Z6mutatePi(
	.param .u64 .ptr .align 1 _Z6mutatePi_param_0
)
{
	.local .align 8 .b8 	__local_depot0[8];
	.reg .b64 	%SP;
	.reg .b64 	%SPL;
	.reg .b32 	%r<10>;
	.reg .b64 	%rd<9>;

	mov.u64 	%SPL, __local_depot0;
	cvta.local.u64 	%SP, %SPL;
	ld.param.u64 	%rd1, [_Z6mutatePi_param_0];
	cvta.to.global.u64 	%rd2, %rd1;
	add.u64 	%rd3, %SP, 0;
	add.u64 	%rd4, %SPL, 0;
	mov.u32 	%r1, %ctaid.x;
	mov.u32 	%r2, %ntid.x;
	mov.u32 	%r3, %tid.x;
	mad.lo.s32 	%r4, %r1, %r2, %r3;
	mul.wide.u32 	%rd5, %r4, 4;
	add.s64 	%rd6, %rd2, %rd5;
	ld.global.u32 	%r5, [%rd6];
	st.local.u32 	[%rd4], %r5;
	mov.u64 	%rd7, $str;
	cvta.global.u64 	%rd8, %rd7;
	{ // callseq 0, 0
	.param .b64 param0;
	st.param.b64 	[param0], %rd8;
	.param .b64 param1;
	st.param.b64 	[param1], %rd3;
	.param .b32 retval0;
	call.uni (retval0), 
	vprintf, 
	(
	param0, 
	param1
	);
	ld.param.b32 	%r6, [retval0];
	} // callseq 0
	ld.global.u32 	%r8, [%rd6];
	add.s32 	%r9, %r8, 1;
	st.global.u32 	[%rd6], %r9;
	ret;

}


// ===== COMPILED SASS (sm_100) =====

	.target	sm_100

	.elftype	@"ET_EXEC"


//--------------------- .note.nv.tkinfo           --------------------------
	.section	.note.nv.tkinfo,"",@"SHT_NOTE"
	.sectionflags	@"SHF_NOTE_NV_TKINFO"
	.tkinfo
        /*0018*/ 	.word	0x00000002
        /*0030*/ 	.string	""
        /*0030*/ 	.string	"ptxas"
        /*0030*/ 	.string	"Cuda compilation tools, release 13.0, V13.0.88"
        /*0030*/ 	.string	"Build cuda_13.0.r13.0/compiler.36424714_0"
        /*0030*/ 	.string	"-arch sm_100 -m 64 "



//--------------------- .note.nv.cuinfo           --------------------------
	.section	.note.nv.cuinfo,"",@"SHT_NOTE"
	.sectionflags	@"SHF_NOTE_NV_CUINFO"
        /*0018*/ 	.short	0x0002
        /*001a*/ 	.short	0x0064
        /*001c*/ 	.short	0x0082
	.zero		2


//--------------------- .nv.info                  --------------------------
	.section	.nv.info,"",@"SHT_CUDA_INFO"
	.align	4


	//----- nvinfo : EIATTR_REGCOUNT
	.align		4
        /*0000*/ 	.byte	0x04, 0x2f
        /*0002*/ 	.short	(.L_2 - .L_1)
	.align		4
.L_1:
        /*0004*/ 	.word	index@(_Z6mutatePi)
        /*0008*/ 	.word	0x00000018


	//----- nvinfo : EIATTR_FRAME_SIZE
	.align		4
.L_2:
        /*000c*/ 	.byte	0x04, 0x11
        /*000e*/ 	.short	(.L_4 - .L_3)
	.align		4
.L_3:
        /*0010*/ 	.word	index@(_Z6mutatePi)
        /*0014*/ 	.word	0x00000008


	//----- nvinfo : EIATTR_MIN_STACK_SIZE
	.align		4
.L_4:
        /*0018*/ 	.byte	0x04, 0x12
        /*001a*/ 	.short	(.L_6 - .L_5)
	.align		4
.L_5:
        /*001c*/ 	.word	index@(_Z6mutatePi)
        /*0020*/ 	.word	0x00000008
.L_6:


//--------------------- .nv.compat                --------------------------
	.section	.nv.compat,"",@"SHT_CUDA_COMPAT_INFO"
	.align	4
        /*0000*/ 	.byte	0x02, 0x09, 0x00, 0x00, 0x02, 0x02, 0x01, 0x00, 0x02, 0x05, 0x05, 0x00, 0x03, 0x07, 0x01, 0x01
        /*0010*/ 	.byte	0x02, 0x03, 0x00, 0x00, 0x02, 0x06, 0x01, 0x00, 0x04, 0x0b, 0x08, 0x00, 0x09, 0x00, 0x00, 0x00
        /*0020*/ 	.byte	0x00, 0x00, 0x00, 0x00


//--------------------- .nv.info._Z6mutatePi      --------------------------
	.section	.nv.info._Z6mutatePi,"",@"SHT_CUDA_INFO"
	.sectionflags	@""
	.align	4


	//----- nvinfo : EIATTR_CUDA_API_VERSION
	.align		4
        /*0000*/ 	.byte	0x04, 0x37
        /*0002*/ 	.short	(.L_8 - .L_7)
.L_7:
        /*0004*/ 	.word	0x00000082


	//----- nvinfo : EIATTR_KPARAM_INFO
	.align		4
.L_8:
        /*0008*/ 	.byte	0x04, 0x17
        /*000a*/ 	.short	(.L_10 - .L_9)
.L_9:
        /*000c*/ 	.word	0x00000000
        /*0010*/ 	.short	0x0000
        /*0012*/ 	.short	0x0000
        /*0014*/ 	.byte	0x00, 0xf5, 0x21, 0x00


	//----- nvinfo : EIATTR_SPARSE_MMA_MASK
	.align		4
.L_10:
        /*0018*/ 	.byte	0x03, 0x50
        /*001a*/ 	.short	0x0000


	//----- nvinfo : EIATTR_MAXREG_COUNT
	.align		4
        /*001c*/ 	.byte	0x03, 0x1b
        /*001e*/ 	.short	0x00ff


	//----- nvinfo : EIATTR_EXTERNS
	.align		4
        /*0020*/ 	.byte	0x04, 0x0f
        /*0022*/ 	.short	(.L_12 - .L_11)


	//   ....[0]....
	.align		4
.L_11:
        /*0024*/ 	.word	index@(vprintf)


	//----- nvinfo : EIATTR_MERCURY_ISA_VERSION
	.align		4
.L_12:
        /*0028*/ 	.byte	0x03, 0x5f
        /*002a*/ 	.short	0x0101


	//----- nvinfo : EIATTR_VRC_CTA_INIT_COUNT
	.align		4
        /*002c*/ 	.byte	0x02, 0x4a
	.zero		1
	.zero		1


	//----- nvinfo : EIATTR_SYSCALL_OFFSETS
	.align		4
        /*0030*/ 	.byte	0x04, 0x46
        /*0032*/ 	.short	(.L_14 - .L_13)


	//   ....[0]....
.L_13:
        /*0034*/ 	.word	0x00000150


	//----- nvinfo : EIATTR_EXIT_INSTR_OFFSETS
	.align		4
.L_14:
        /*0038*/ 	.byte	0x04, 0x1c
        /*003a*/ 	.short	(.L_16 - .L_15)


	//   ....[0]....
.L_15:
        /*003c*/ 	.word	0x00000190


	//----- nvinfo : EIATTR_CBANK_PARAM_SIZE
	.align		4
.L_16:
        /*0040*/ 	.byte	0x03, 0x19
        /*0042*/ 	.short	0x0008


	//----- nvinfo : EIATTR_PARAM_CBANK
	.align		4
        /*0044*/ 	.byte	0x04, 0x0a
        /*0046*/ 	.short	(.L_18 - .L_17)
	.align		4
.L_17:
        /*0048*/ 	.word	index@(.nv.constant0._Z6mutatePi)
        /*004c*/ 	.short	0x0380
        /*004e*/ 	.short	0x0008


	//----- nvinfo : EIATTR_SW_WAR
	.align		4
.L_18:
        /*0050*/ 	.byte	0x04, 0x36
        /*0052*/ 	.short	(.L_20 - .L_19)
.L_19:
        /*0054*/ 	.word	0x00000008
.L_20:


//--------------------- .nv.callgraph             --------------------------
	.section	.nv.callgraph,"",@"SHT_CUDA_CALLGRAPH"
	.align	4
	.sectionentsize	8
	.align		4
        /*0000*/ 	.word	0x00000000
	.align		4
        /*0004*/ 	.word	0xffffffff
	.align		4
        /*0008*/ 	.word	index@(_Z6mutatePi)
	.align		4
        /*000c*/ 	.word	index@(vprintf)
	.align		4
        /*0010*/ 	.word	0x00000000
	.align		4
        /*0014*/ 	.word	0xfffffffe
	.align		4
        /*0018*/ 	.word	0x00000000
	.align		4
        /*001c*/ 	.word	0xfffffffd
	.align		4
        /*0020*/ 	.word	0x00000000
	.align		4
        /*0024*/ 	.word	0xfffffffc


//--------------------- .nv.constant4             --------------------------
	.section	.nv.constant4,"a",@progbits
	.align	8
	.align		8
.nv.constant4:
        /*0000*/ 	.dword	vprintf
	.align		8
        /*0008*/ 	.dword	$str


//--------------------- .text._Z6mutatePi         --------------------------
	.section	.text._Z6mutatePi,"ax",@progbits
	.align	128
        .global         _Z6mutatePi
        .type           _Z6mutatePi,@function
        .size           _Z6mutatePi,(.L_x_2 - _Z6mutatePi)
        .other          _Z6mutatePi,@"STO_CUDA_ENTRY STV_DEFAULT"
_Z6mutatePi:
.text._Z6mutatePi:
[----:B------:R-:W0:Y:S01]  /*0000*/  LDC R1, c[0x0][0x37c] ;  /* 0x0000df00ff017b82 */ /* 0x000e220000000800 */
[----:B------:R-:W1:Y:S01]  /*0010*/  S2R R0, SR_TID.X ;  /* 0x0000000000007919 */ /* 0x000e620000002100 */
[----:B------:R-:W2:Y:S06]  /*0020*/  LDCU UR5, c[0x0][0x2fc] ;  /* 0x00005f80ff0577ac */ /* 0x000eac0008000800 */
[----:B------:R-:W1:Y:S01]  /*0030*/  S2UR UR4, SR_CTAID.X ;  /* 0x00000000000479c3 */ /* 0x000e620000002500 */
[----:B0-----:R-:W-:Y:S01]  /*0040*/  VIADD R1, R1, 0xfffffff8 ;  /* 0xfffffff801017836 */ /* 0x001fe20000000000 */
[----:B------:R-:W0:Y:S06]  /*0050*/  LDCU.64 UR36, c[0x0][0x358] ;  /* 0x00006b00ff2477ac */ /* 0x000e2c0008000a00 */
[----:B------:R-:W3:Y:S01]  /*0060*/  LDC.64 R16, c[0x0][0x380] ;  /* 0x0000e000ff107b82 */ /* 0x000ee20000000a00 */
[----:B------:R-:W-:Y:S01]  /*0070*/  MOV R2, 0x0 ;  /* 0x0000000000027802 */ /* 0x000fe20000000f00 */
[----:B------:R-:W4:Y:S06]  /*0080*/  LDCU.64 UR6, c[0x4][0x8] ;  /* 0x01000100ff0677ac */ /* 0x000f2c0008000a00 */
[----:B------:R-:W1:Y:S02]  /*0090*/  LDC R3, c[0x0][0x360] ;  /* 0x0000d800ff037b82 */ /* 0x000e640000000800 */
[----:B-1----:R-:W-:-:S04]  /*00a0*/  IMAD R3, R3, UR4, R0 ;  /* 0x0000000403037c24 */ /* 0x002fc8000f8e0200 */
[----:B---3--:R-:W-:-:S05]  /*00b0*/  IMAD.WIDE.U32 R16, R3, 0x4, R16 ;  /* 0x0000000403107825 */ /* 0x008fca00078e0010 */
[----:B0-----:R-:W3:Y:S01]  /*00c0*/  LDG.E R0, desc[UR36][R16.64] ;  /* 0x0000002410007981 */ /* 0x001ee2000c1e1900 */
[----:B------:R-:W0:Y:S01]  /*00d0*/  LDCU UR4, c[0x0][0x2f8] ;  /* 0x00005f00ff0477ac */ /* 0x000e220008000800 */
[----:B------:R-:W1:Y:S01]  /*00e0*/  LDC.64 R2, c[0x4][R2] ;  /* 0x0100000002027b82 */ /* 0x000e620000000a00 */
[----:B----4-:R-:W-:Y:S01]  /*00f0*/  MOV R4, UR6 ;  /* 0x0000000600047c02 */ /* 0x010fe20008000f00 */
[----:B------:R-:W-:Y:S01]  /*0100*/  IMAD.U32 R5, RZ, RZ, UR7 ;  /* 0x00000007ff057e24 */ /* 0x000fe2000f8e00ff */
[----:B0-----:R-:W-:-:S04]  /*0110*/  IADD3 R6, P0, PT, R1, UR4, RZ ;  /* 0x0000000401067c10 */ /* 0x001fc8000ff1e0ff */
[----:B--2---:R-:W-:Y:S01]  /*0120*/  IADD3.X R7, PT, PT, RZ, UR5, RZ, P0, !PT ;  /* 0x00000005ff077c10 */ /* 0x004fe200087fe4ff */
[----:B-1-3--:R0:W-:Y:S08]  /*0130*/  STL [R1], R0 ;  /* 0x0000000001007387 */ /* 0x00a1f00000100800 */
[----:B------:R-:W-:-:S07]  /*0140*/  LEPC R20, `(.L_x_0) ;  /* 0x000000001014794e */ /* 0x000fce0000000000 */
[----:B0-----:R-:W-:Y:S05]  /*0150*/  CALL.ABS.NOINC R2 ;  /* 0x0000000002007343 */ /* 0x001fea0003c00000 */
.L_x_0:
[----:B------:R-:W2:Y:S02]  /*0160*/  LDG.E R0, desc[UR36][R16.64] ;  /* 0x0000002410007981 */ /* 0x000ea4000c1e1900 */
[----:B--2---:R-:W-:-:S05]  /*0170*/  VIADD R3, R0, 0x1 ;  /* 0x0000000100037836 */ /* 0x004fca0000000000 */
[----:B------:R-:W-:Y:S01]  /*0180*/  STG.E desc[UR36][R16.64], R3 ;  /* 0x0000000310007986 */ /* 0x000fe2000c101924 */
[----:B------:R-:W-:Y:S05]  /*0190*/  EXIT ;  /* 0x000000000000794d */ /* 0x000fea0003800000 */
.L_x_1:
[----:B------:R-:W-:-:S00]  /*01a0*/  BRA `(.L_x_1) ;  /* 0xfffffffc00fc7947 */ /* 0x000fc0000383ffff */
[----:B------:R-:W-:-:S00]  /*01b0*/  NOP ;  /* 0x0000000000007918 */ /* 0x000fc00000000000 */
        /* <DEDUP_REMOVED lines=12> */
.L_x_2:


//--------------------- .nv.global.init           --------------------------
	.section	.nv.global.init,"aw",@progbits
.nv.global.init:
	.type		$str,@object
	.size		$str,(.L_0 - $str)
$str:
        /*0000*/ 	.byte	0x67, 0x70, 0x75, 0x20, 0x25, 0x64, 0x0a, 0x00
.L_0:


//--------------------- .nv.shared.reserved.0     --------------------------
	.section	.nv.shared.reserved.0,"aw",@nobits
	.weak		__nv_reservedSMEM_offset_0_alias
	.size		__nv_reservedSMEM_offset_0_alias, 0, 64
	.other		__nv_reservedSMEM_offset_0_alias,@"STO_CUDA_RESERVED_SHARED STV_DEFAULT"
__nv_reservedSMEM_offset_0_alias:
	.zero		0
	.zero		64


//--------------------- .nv.constant0._Z6mutatePi --------------------------
	.section	.nv.constant0._Z6mutatePi,"a",@progbits
	.sectionflags	@""
	.align	4
.nv.constant0._Z6mutatePi:
	.zero		904


//--------------------- SYMBOLS --------------------------

	.type		.nv.reservedSmem.offset0,@object
	.size		.nv.reservedSmem.offset0,0x4
	.type		vprintf,@function
